//
// Generated by NVIDIA NVVM Compiler
//
// Compiler Build ID: CL-36424714
// Cuda compilation tools, release 13.0, V13.0.88
// Based on NVVM 20.0.0
//

.version 9.0
.target sm_100
.address_size 64

	// .globl	_Z4initv
.global .align 1 .b8 _ZN34_INTERNAL_698530c3_4_k_cu__Z4log2m4cuda3std3__45__cpo5beginE[1];
.global .align 1 .b8 _ZN34_INTERNAL_698530c3_4_k_cu__Z4log2m4cuda3std3__45__cpo3endE[1];
.global .align 1 .b8 _ZN34_INTERNAL_698530c3_4_k_cu__Z4log2m4cuda3std3__45__cpo6cbeginE[1];
.global .align 1 .b8 _ZN34_INTERNAL_698530c3_4_k_cu__Z4log2m4cuda3std3__45__cpo4cendE[1];
.global .align 1 .b8 _ZN34_INTERNAL_698530c3_4_k_cu__Z4log2m4cuda3std3__45__cpo6rbeginE[1];
.global .align 1 .b8 _ZN34_INTERNAL_698530c3_4_k_cu__Z4log2m4cuda3std3__45__cpo4rendE[1];
.global .align 1 .b8 _ZN34_INTERNAL_698530c3_4_k_cu__Z4log2m4cuda3std3__45__cpo7crbeginE[1];
.global .align 1 .b8 _ZN34_INTERNAL_698530c3_4_k_cu__Z4log2m4cuda3std3__45__cpo5crendE[1];
.global .align 1 .b8 _ZN34_INTERNAL_698530c3_4_k_cu__Z4log2m4cuda3std3__436_GLOBAL__N__698530c3_4_k_cu__Z4log2m6ignoreE[1];
.global .align 1 .b8 _ZN34_INTERNAL_698530c3_4_k_cu__Z4log2m4cuda3std3__419piecewise_constructE[1];
.global .align 1 .b8 _ZN34_INTERNAL_698530c3_4_k_cu__Z4log2m4cuda3std3__48in_placeE[1];
.global .align 1 .b8 _ZN34_INTERNAL_698530c3_4_k_cu__Z4log2m4cuda3std3__420unreachable_sentinelE[1];
.global .align 1 .b8 _ZN34_INTERNAL_698530c3_4_k_cu__Z4log2m4cuda3std3__47nulloptE[1];
.global .align 1 .b8 _ZN34_INTERNAL_698530c3_4_k_cu__Z4log2m4cuda3std3__48unexpectE[1];
.global .align 1 .b8 _ZN34_INTERNAL_698530c3_4_k_cu__Z4log2m4cuda3std6ranges3__45__cpo4swapE[1];
.global .align 1 .b8 _ZN34_INTERNAL_698530c3_4_k_cu__Z4log2m4cuda3std6ranges3__45__cpo9iter_moveE[1];
.global .align 1 .b8 _ZN34_INTERNAL_698530c3_4_k_cu__Z4log2m4cuda3std6ranges3__45__cpo5beginE[1];
.global .align 1 .b8 _ZN34_INTERNAL_698530c3_4_k_cu__Z4log2m4cuda3std6ranges3__45__cpo3endE[1];
.global .align 1 .b8 _ZN34_INTERNAL_698530c3_4_k_cu__Z4log2m4cuda3std6ranges3__45__cpo6cbeginE[1];
.global .align 1 .b8 _ZN34_INTERNAL_698530c3_4_k_cu__Z4log2m4cuda3std6ranges3__45__cpo4cendE[1];
.global .align 1 .b8 _ZN34_INTERNAL_698530c3_4_k_cu__Z4log2m4cuda3std6ranges3__45__cpo7advanceE[1];
.global .align 1 .b8 _ZN34_INTERNAL_698530c3_4_k_cu__Z4log2m4cuda3std6ranges3__45__cpo9iter_swapE[1];
.global .align 1 .b8 _ZN34_INTERNAL_698530c3_4_k_cu__Z4log2m4cuda3std6ranges3__45__cpo4nextE[1];
.global .align 1 .b8 _ZN34_INTERNAL_698530c3_4_k_cu__Z4log2m4cuda3std6ranges3__45__cpo4prevE[1];
.global .align 1 .b8 _ZN34_INTERNAL_698530c3_4_k_cu__Z4log2m4cuda3std6ranges3__45__cpo4dataE[1];
.global .align 1 .b8 _ZN34_INTERNAL_698530c3_4_k_cu__Z4log2m4cuda3std6ranges3__45__cpo5cdataE[1];
.global .align 1 .b8 _ZN34_INTERNAL_698530c3_4_k_cu__Z4log2m4cuda3std6ranges3__45__cpo4sizeE[1];
.global .align 1 .b8 _ZN34_INTERNAL_698530c3_4_k_cu__Z4log2m4cuda3std6ranges3__45__cpo5ssizeE[1];
.global .align 1 .b8 _ZN34_INTERNAL_698530c3_4_k_cu__Z4log2m4cuda3std6ranges3__45__cpo8distanceE[1];
.global .align 1 .b8 _ZN34_INTERNAL_698530c3_4_k_cu__Z4log2m6thrust24THRUST_300001_SM_1000_NS8cuda_cub3parE[1];
.global .align 1 .b8 _ZN34_INTERNAL_698530c3_4_k_cu__Z4log2m6thrust24THRUST_300001_SM_1000_NS8cuda_cub10par_nosyncE[1];
.global .align 1 .b8 _ZN34_INTERNAL_698530c3_4_k_cu__Z4log2m6thrust24THRUST_300001_SM_1000_NS6system6detail10sequential3seqE[1];
.global .align 1 .b8 _ZN34_INTERNAL_698530c3_4_k_cu__Z4log2m6thrust24THRUST_300001_SM_1000_NS6system3cpp3parE[1];
.global .align 1 .b8 _ZN34_INTERNAL_698530c3_4_k_cu__Z4log2m6thrust24THRUST_300001_SM_1000_NS12placeholders2_1E[1];
.global .align 1 .b8 _ZN34_INTERNAL_698530c3_4_k_cu__Z4log2m6thrust24THRUST_300001_SM_1000_NS12placeholders2_2E[1];
.global .align 1 .b8 _ZN34_INTERNAL_698530c3_4_k_cu__Z4log2m6thrust24THRUST_300001_SM_1000_NS12placeholders2_3E[1];
.global .align 1 .b8 _ZN34_INTERNAL_698530c3_4_k_cu__Z4log2m6thrust24THRUST_300001_SM_1000_NS12placeholders2_4E[1];
.global .align 1 .b8 _ZN34_INTERNAL_698530c3_4_k_cu__Z4log2m6thrust24THRUST_300001_SM_1000_NS12placeholders2_5E[1];
.global .align 1 .b8 _ZN34_INTERNAL_698530c3_4_k_cu__Z4log2m6thrust24THRUST_300001_SM_1000_NS12placeholders2_6E[1];
.global .align 1 .b8 _ZN34_INTERNAL_698530c3_4_k_cu__Z4log2m6thrust24THRUST_300001_SM_1000_NS12placeholders2_7E[1];
.global .align 1 .b8 _ZN34_INTERNAL_698530c3_4_k_cu__Z4log2m6thrust24THRUST_300001_SM_1000_NS12placeholders2_8E[1];
.global .align 1 .b8 _ZN34_INTERNAL_698530c3_4_k_cu__Z4log2m6thrust24THRUST_300001_SM_1000_NS12placeholders2_9E[1];
.global .align 1 .b8 _ZN34_INTERNAL_698530c3_4_k_cu__Z4log2m6thrust24THRUST_300001_SM_1000_NS12placeholders3_10E[1];
.global .align 1 .b8 _ZN34_INTERNAL_698530c3_4_k_cu__Z4log2m6thrust24THRUST_300001_SM_1000_NS3seqE[1];
.global .align 1 .b8 _ZN34_INTERNAL_698530c3_4_k_cu__Z4log2m6thrust24THRUST_300001_SM_1000_NS6deviceE[1];

.visible .entry _Z4initv()
{


	ret;

}
	// .globl	_Z18initialize_paddingIfEvPT_mmS0_
.visible .entry _Z18initialize_paddingIfEvPT_mmS0_(
	.param .u64 .ptr .align 1 _Z18initialize_paddingIfEvPT_mmS0__param_0,
	.param .u64 _Z18initialize_paddingIfEvPT_mmS0__param_1,
	.param .u64 _Z18initialize_paddingIfEvPT_mmS0__param_2,
	.param .f32 _Z18initialize_paddingIfEvPT_mmS0__param_3
)
{
	.reg .pred 	%p<4>;
	.reg .b32 	%r<5>;
	.reg .b32 	%f<2>;
	.reg .b64 	%rd<8>;

	ld.param.u64 	%rd2, [_Z18initialize_paddingIfEvPT_mmS0__param_0];
	ld.param.u64 	%rd3, [_Z18initialize_paddingIfEvPT_mmS0__param_1];
	ld.param.u64 	%rd4, [_Z18initialize_paddingIfEvPT_mmS0__param_2];
	ld.param.f32 	%f1, [_Z18initialize_paddingIfEvPT_mmS0__param_3];
	mov.u32 	%r1, %tid.x;
	mov.u32 	%r2, %ntid.x;
	mov.u32 	%r3, %ctaid.x;
	mad.lo.s32 	%r4, %r2, %r3, %r1;
	cvt.u64.u32 	%rd1, %r4;
	setp.gt.u64 	%p1, %rd3, %rd1;
	setp.le.u64 	%p2, %rd4, %rd1;
	or.pred  	%p3, %p1, %p2;
	@%p3 bra 	$L__BB1_2;
	cvta.to.global.u64 	%rd5, %rd2;
	shl.b64 	%rd6, %rd1, 2;
	add.s64 	%rd7, %rd5, %rd6;
	st.global.f32 	[%rd7], %f1;
$L__BB1_2:
	ret;

}
	// .globl	_Z16bitonicsort_cellIfEvPT_mm
.visible .entry _Z16bitonicsort_cellIfEvPT_mm(
	.param .u64 .ptr .align 1 _Z16bitonicsort_cellIfEvPT_mm_param_0,
	.param .u64 _Z16bitonicsort_cellIfEvPT_mm_param_1,
	.param .u64 _Z16bitonicsort_cellIfEvPT_mm_param_2
)
{
	.reg .pred 	%p<5>;
	.reg .b32 	%r<5>;
	.reg .b32 	%f<5>;
	.reg .b64 	%rd<16>;

	ld.param.u64 	%rd9, [_Z16bitonicsort_cellIfEvPT_mm_param_0];
	ld.param.u64 	%rd10, [_Z16bitonicsort_cellIfEvPT_mm_param_1];
	ld.param.u64 	%rd8, [_Z16bitonicsort_cellIfEvPT_mm_param_2];
	cvta.to.global.u64 	%rd1, %rd9;
	mov.u32 	%r1, %tid.x;
	mov.u32 	%r2, %ntid.x;
	mov.u32 	%r3, %ctaid.x;
	mad.lo.s32 	%r4, %r2, %r3, %r1;
	cvt.u64.u32 	%rd2, %r4;
	xor.b64  	%rd3, %rd10, %rd2;
	setp.le.u64 	%p1, %rd3, %rd2;
	@%p1 bra 	$L__BB2_6;
	and.b64  	%rd11, %rd8, %rd2;
	setp.ne.s64 	%p2, %rd11, 0;
	@%p2 bra 	$L__BB2_4;
	shl.b64 	%rd14, %rd2, 2;
	add.s64 	%rd4, %rd1, %rd14;
	ld.global.f32 	%f1, [%rd4];
	shl.b64 	%rd15, %rd3, 2;
	add.s64 	%rd5, %rd1, %rd15;
	ld.global.f32 	%f2, [%rd5];
	setp.leu.f32 	%p4, %f1, %f2;
	@%p4 bra 	$L__BB2_6;
	st.global.f32 	[%rd4], %f2;
	st.global.f32 	[%rd5], %f1;
	bra.uni 	$L__BB2_6;
$L__BB2_4:
	shl.b64 	%rd12, %rd2, 2;
	add.s64 	%rd6, %rd1, %rd12;
	ld.global.f32 	%f3, [%rd6];
	shl.b64 	%rd13, %rd3, 2;
	add.s64 	%rd7, %rd1, %rd13;
	ld.global.f32 	%f4, [%rd7];
	setp.geu.f32 	%p3, %f3, %f4;
	@%p3 bra 	$L__BB2_6;
	st.global.f32 	[%rd6], %f4;
	st.global.f32 	[%rd7], %f3;
$L__BB2_6:
	ret;

}
	// .globl	_ZN3cub18CUB_300001_SM_10006detail11EmptyKernelIvEEvv
.visible .entry _ZN3cub18CUB_300001_SM_10006detail11EmptyKernelIvEEvv()
{


	ret;

}


// ===== COMPILED SASS (sm_100) =====

	.target	sm_100

	.elftype	@"ET_EXEC"


//--------------------- .note.nv.tkinfo           --------------------------
	.section	.note.nv.tkinfo,"",@"SHT_NOTE"
	.sectionflags	@"SHF_NOTE_NV_TKINFO"
	.tkinfo
        /*0018*/ 	.word	0x00000002
        /*0030*/ 	.string	""
        /*0030*/ 	.string	"ptxas"
        /*0030*/ 	.string	"Cuda compilation tools, release 13.0, V13.0.88"
        /*0030*/ 	.string	"Build cuda_13.0.r13.0/compiler.36424714_0"
        /*0030*/ 	.string	"-arch sm_100 -m 64 "



//--------------------- .note.nv.cuinfo           --------------------------
	.section	.note.nv.cuinfo,"",@"SHT_NOTE"
	.sectionflags	@"SHF_NOTE_NV_CUINFO"
        /*0018*/ 	.short	0x0002
        /*001a*/ 	.short	0x0064
        /*001c*/ 	.short	0x0082
	.zero		2


//--------------------- .nv.info                  --------------------------
	.section	.nv.info,"",@"SHT_CUDA_INFO"
	.align	4


	//----- nvinfo : EIATTR_REGCOUNT
	.align		4
        /*0000*/ 	.byte	0x04, 0x2f
        /*0002*/ 	.short	(.L_46 - .L_45)
	.align		4
.L_45:
        /*0004*/ 	.word	index@(_Z4initv)
        /*0008*/ 	.word	0x00000004


	//----- nvinfo : EIATTR_FRAME_SIZE
	.align		4
.L_46:
        /*000c*/ 	.byte	0x04, 0x11
        /*000e*/ 	.short	(.L_48 - .L_47)
	.align		4
.L_47:
        /*0010*/ 	.word	index@(_Z4initv)
        /*0014*/ 	.word	0x00000000


	//----- nvinfo : EIATTR_REGCOUNT
	.align		4
.L_48:
        /*0018*/ 	.byte	0x04, 0x2f
        /*001a*/ 	.short	(.L_50 - .L_49)
	.align		4
.L_49:
        /*001c*/ 	.word	index@(_Z18initialize_paddingIfEvPT_mmS0_)
        /*0020*/ 	.word	0x00000008


	//----- nvinfo : EIATTR_FRAME_SIZE
	.align		4
.L_50:
        /*0024*/ 	.byte	0x04, 0x11
        /*0026*/ 	.short	(.L_52 - .L_51)
	.align		4
.L_51:
        /*0028*/ 	.word	index@(_Z18initialize_paddingIfEvPT_mmS0_)
        /*002c*/ 	.word	0x00000000


	//----- nvinfo : EIATTR_REGCOUNT
	.align		4
.L_52:
        /*0030*/ 	.byte	0x04, 0x2f
        /*0032*/ 	.short	(.L_54 - .L_53)
	.align		4
.L_53:
        /*0034*/ 	.word	index@(_Z16bitonicsort_cellIfEvPT_mm)
        /*0038*/ 	.word	0x0000000a


	//----- nvinfo : EIATTR_FRAME_SIZE
	.align		4
.L_54:
        /*003c*/ 	.byte	0x04, 0x11
        /*003e*/ 	.short	(.L_56 - .L_55)
	.align		4
.L_55:
        /*0040*/ 	.word	index@(_Z16bitonicsort_cellIfEvPT_mm)
        /*0044*/ 	.word	0x00000000


	//----- nvinfo : EIATTR_REGCOUNT
	.align		4
.L_56:
        /*0048*/ 	.byte	0x04, 0x2f
        /*004a*/ 	.short	(.L_58 - .L_57)
	.align		4
.L_57:
        /*004c*/ 	.word	index@(_ZN3cub18CUB_300001_SM_10006detail11EmptyKernelIvEEvv)
        /*0050*/ 	.word	0x00000004


	//----- nvinfo : EIATTR_FRAME_SIZE
	.align		4
.L_58:
        /*0054*/ 	.byte	0x04, 0x11
        /*0056*/ 	.short	(.L_60 - .L_59)
	.align		4
.L_59:
        /*0058*/ 	.word	index@(_ZN3cub18CUB_300001_SM_10006detail11EmptyKernelIvEEvv)
        /*005c*/ 	.word	0x00000000


	//----- nvinfo : EIATTR_MIN_STACK_SIZE
	.align		4
.L_60:
        /*0060*/ 	.byte	0x04, 0x12
        /*0062*/ 	.short	(.L_62 - .L_61)
	.align		4
.L_61:
        /*0064*/ 	.word	index@(_ZN3cub18CUB_300001_SM_10006detail11EmptyKernelIvEEvv)
        /*0068*/ 	.word	0x00000000


	//----- nvinfo : EIATTR_MIN_STACK_SIZE
	.align		4
.L_62:
        /*006c*/ 	.byte	0x04, 0x12
        /*006e*/ 	.short	(.L_64 - .L_63)
	.align		4
.L_63:
        /*0070*/ 	.word	index@(_Z16bitonicsort_cellIfEvPT_mm)
        /*0074*/ 	.word	0x00000000


	//----- nvinfo : EIATTR_MIN_STACK_SIZE
	.align		4
.L_64:
        /*0078*/ 	.byte	0x04, 0x12
        /*007a*/ 	.short	(.L_66 - .L_65)
	.align		4
.L_65:
        /*007c*/ 	.word	index@(_Z18initialize_paddingIfEvPT_mmS0_)
        /*0080*/ 	.word	0x00000000


	//----- nvinfo : EIATTR_MIN_STACK_SIZE
	.align		4
.L_66:
        /*0084*/ 	.byte	0x04, 0x12
        /*0086*/ 	.short	(.L_68 - .L_67)
	.align		4
.L_67:
        /*0088*/ 	.word	index@(_Z4initv)
        /*008c*/ 	.word	0x00000000
.L_68:


//--------------------- .nv.compat                --------------------------
	.section	.nv.compat,"",@"SHT_CUDA_COMPAT_INFO"
	.align	4
        /*0000*/ 	.byte	0x02, 0x09, 0x00, 0x00, 0x02, 0x02, 0x01, 0x00, 0x02, 0x05, 0x05, 0x00, 0x03, 0x07, 0x01, 0x01
        /*0010*/ 	.byte	0x02, 0x03, 0x00, 0x00, 0x02, 0x06, 0x01, 0x00, 0x04, 0x0b, 0x08, 0x00, 0x09, 0x00, 0x00, 0x00
        /*0020*/ 	.byte	0x00, 0x00, 0x00, 0x00


//--------------------- .nv.info._ZN3cub18CUB_300001_SM_10006detail11EmptyKernelIvEEvv --------------------------
	.section	.nv.info._ZN3cub18CUB_300001_SM_10006detail11EmptyKernelIvEEvv,"",@"SHT_CUDA_INFO"
	.sectionflags	@""
	.align	4


	//----- nvinfo : EIATTR_CUDA_API_VERSION
	.align		4
        /*0000*/ 	.byte	0x04, 0x37
        /*0002*/ 	.short	(.L_70 - .L_69)
.L_69:
        /*0004*/ 	.word	0x00000082


	//----- nvinfo : EIATTR_SPARSE_MMA_MASK
	.align		4
.L_70:
        /*0008*/ 	.byte	0x03, 0x50
        /*000a*/ 	.short	0x0000


	//----- nvinfo : EIATTR_MAXREG_COUNT
	.align		4
        /*000c*/ 	.byte	0x03, 0x1b
        /*000e*/ 	.short	0x00ff


	//----- nvinfo : EIATTR_MERCURY_ISA_VERSION
	.align		4
        /*0010*/ 	.byte	0x03, 0x5f
        /*0012*/ 	.short	0x0101


	//----- nvinfo : EIATTR_VRC_CTA_INIT_COUNT
	.align		4
        /*0014*/ 	.byte	0x02, 0x4a
	.zero		1
	.zero		1


	//----- nvinfo : EIATTR_EXIT_INSTR_OFFSETS
	.align		4
        /*0018*/ 	.byte	0x04, 0x1c
        /*001a*/ 	.short	(.L_72 - .L_71)


	//   ....[0]....
.L_71:
        /*001c*/ 	.word	0x00000010


	//----- nvinfo : EIATTR_SW_WAR
	.align		4
.L_72:
        /*0020*/ 	.byte	0x04, 0x36
        /*0022*/ 	.short	(.L_74 - .L_73)
.L_73:
        /*0024*/ 	.word	0x00000008
.L_74:


//--------------------- .nv.info._Z16bitonicsort_cellIfEvPT_mm --------------------------
	.section	.nv.info._Z16bitonicsort_cellIfEvPT_mm,"",@"SHT_CUDA_INFO"
	.sectionflags	@""
	.align	4


	//----- nvinfo : EIATTR_CUDA_API_VERSION
	.align		4
        /*0000*/ 	.byte	0x04, 0x37
        /*0002*/ 	.short	(.L_76 - .L_75)
.L_75:
        /*0004*/ 	.word	0x00000082


	//----- nvinfo : EIATTR_KPARAM_INFO
	.align		4
.L_76:
        /*0008*/ 	.byte	0x04, 0x17
        /*000a*/ 	.short	(.L_78 - .L_77)
.L_77:
        /*000c*/ 	.word	0x00000000
        /*0010*/ 	.short	0x0002
        /*0012*/ 	.short	0x0010
        /*0014*/ 	.byte	0x00, 0xf0, 0x21, 0x00


	//----- nvinfo : EIATTR_KPARAM_INFO
	.align		4
.L_78:
        /*0018*/ 	.byte	0x04, 0x17
        /*001a*/ 	.short	(.L_80 - .L_79)
.L_79:
        /*001c*/ 	.word	0x00000000
        /*0020*/ 	.short	0x0001
        /*0022*/ 	.short	0x0008
        /*0024*/ 	.byte	0x00, 0xf0, 0x21, 0x00


	//----- nvinfo : EIATTR_KPARAM_INFO
	.align		4
.L_80:
        /*0028*/ 	.byte	0x04, 0x17
        /*002a*/ 	.short	(.L_82 - .L_81)
.L_81:
        /*002c*/ 	.word	0x00000000
        /*0030*/ 	.short	0x0000
        /*0032*/ 	.short	0x0000
        /*0034*/ 	.byte	0x00, 0xf5, 0x21, 0x00


	//----- nvinfo : EIATTR_SPARSE_MMA_MASK
	.align		4
.L_82:
        /*0038*/ 	.byte	0x03, 0x50
        /*003a*/ 	.short	0x0000


	//----- nvinfo : EIATTR_MAXREG_COUNT
	.align		4
        /*003c*/ 	.byte	0x03, 0x1b
        /*003e*/ 	.short	0x00ff


	//----- nvinfo : EIATTR_MERCURY_ISA_VERSION
	.align		4
        /*0040*/ 	.byte	0x03, 0x5f
        /*0042*/ 	.short	0x0101


	//----- nvinfo : EIATTR_VRC_CTA_INIT_COUNT
	.align		4
        /*0044*/ 	.byte	0x02, 0x4a
	.zero		1
	.zero		1


	//----- nvinfo : EIATTR_EXIT_INSTR_OFFSETS
	.align		4
        /*0048*/ 	.byte	0x04, 0x1c
        /*004a*/ 	.short	(.L_84 - .L_83)


	//   ....[0]....
.L_83:
        /*004c*/ 	.word	0x00000090


	//   ....[1]....
        /*0050*/ 	.word	0x00000170


	//   ....[2]....
        /*0054*/ 	.word	0x000001a0


	//   ....[3]....
        /*0058*/ 	.word	0x00000230


	//   ....[4]....
        /*005c*/ 	.word	0x00000260


	//----- nvinfo : EIATTR_CRS_STACK_SIZE
	.align		4
.L_84:
        /*0060*/ 	.byte	0x04, 0x1e
        /*0062*/ 	.short	(.L_86 - .L_85)
.L_85:
        /*0064*/ 	.word	0x00000000


	//----- nvinfo : EIATTR_CBANK_PARAM_SIZE
	.align		4
.L_86:
        /*0068*/ 	.byte	0x03, 0x19
        /*006a*/ 	.short	0x0018


	//----- nvinfo : EIATTR_PARAM_CBANK
	.align		4
        /*006c*/ 	.byte	0x04, 0x0a
        /*006e*/ 	.short	(.L_88 - .L_87)
	.align		4
.L_87:
        /*0070*/ 	.word	index@(.nv.constant0._Z16bitonicsort_cellIfEvPT_mm)
        /*0074*/ 	.short	0x0380
        /*0076*/ 	.short	0x0018


	//----- nvinfo : EIATTR_SW_WAR
	.align		4
.L_88:
        /*0078*/ 	.byte	0x04, 0x36
        /*007a*/ 	.short	(.L_90 - .L_89)
.L_89:
        /*007c*/ 	.word	0x00000008
.L_90:


//--------------------- .nv.info._Z18initialize_paddingIfEvPT_mmS0_ --------------------------
	.section	.nv.info._Z18initialize_paddingIfEvPT_mmS0_,"",@"SHT_CUDA_INFO"
	.sectionflags	@""
	.align	4


	//----- nvinfo : EIATTR_CUDA_API_VERSION
	.align		4
        /*0000*/ 	.byte	0x04, 0x37
        /*0002*/ 	.short	(.L_92 - .L_91)
.L_91:
        /*0004*/ 	.word	0x00000082


	//----- nvinfo : EIATTR_KPARAM_INFO
	.align		4
.L_92:
        /*0008*/ 	.byte	0x04, 0x17
        /*000a*/ 	.short	(.L_94 - .L_93)
.L_93:
        /*000c*/ 	.word	0x00000000
        /*0010*/ 	.short	0x0003
        /*0012*/ 	.short	0x0018
        /*0014*/ 	.byte	0x00, 0xf0, 0x11, 0x00


	//----- nvinfo : EIATTR_KPARAM_INFO
	.align		4
.L_94:
        /*0018*/ 	.byte	0x04, 0x17
        /*001a*/ 	.short	(.L_96 - .L_95)
.L_95:
        /*001c*/ 	.word	0x00000000
        /*0020*/ 	.short	0x0002
        /*0022*/ 	.short	0x0010
        /*0024*/ 	.byte	0x00, 0xf0, 0x21, 0x00


	//----- nvinfo : EIATTR_KPARAM_INFO
	.align		4
.L_96:
        /*0028*/ 	.byte	0x04, 0x17
        /*002a*/ 	.short	(.L_98 - .L_97)
.L_97:
        /*002c*/ 	.word	0x00000000
        /*0030*/ 	.short	0x0001
        /*0032*/ 	.short	0x0008
        /*0034*/ 	.byte	0x00, 0xf0, 0x21, 0x00


	//----- nvinfo : EIATTR_KPARAM_INFO
	.align		4
.L_98:
        /*0038*/ 	.byte	0x04, 0x17
        /*003a*/ 	.short	(.L_100 - .L_99)
.L_99:
        /*003c*/ 	.word	0x00000000
        /*0040*/ 	.short	0x0000
        /*0042*/ 	.short	0x0000
        /*0044*/ 	.byte	0x00, 0xf5, 0x21, 0x00


	//----- nvinfo : EIATTR_SPARSE_MMA_MASK
	.align		4
.L_100:
        /*0048*/ 	.byte	0x03, 0x50
        /*004a*/ 	.short	0x0000


	//----- nvinfo : EIATTR_MAXREG_COUNT
	.align		4
        /*004c*/ 	.byte	0x03, 0x1b
        /*004e*/ 	.short	0x00ff


	//----- nvinfo : EIATTR_MERCURY_ISA_VERSION
	.align		4
        /*0050*/ 	.byte	0x03, 0x5f
        /*0052*/ 	.short	0x0101


	//----- nvinfo : EIATTR_VRC_CTA_INIT_COUNT
	.align		4
        /*0054*/ 	.byte	0x02, 0x4a
	.zero		1
	.zero		1


	//----- nvinfo : EIATTR_EXIT_INSTR_OFFSETS
	.align		4
        /*0058*/ 	.byte	0x04, 0x1c
        /*005a*/ 	.short	(.L_102 - .L_101)


	//   ....[0]....
.L_101:
        /*005c*/ 	.word	0x000000b0


	//   ....[1]....
        /*0060*/ 	.word	0x00000120


	//----- nvinfo : EIATTR_CBANK_PARAM_SIZE
	.align		4
.L_102:
        /*0064*/ 	.byte	0x03, 0x19
        /*0066*/ 	.short	0x001c


	//----- nvinfo : EIATTR_PARAM_CBANK
	.align		4
        /*0068*/ 	.byte	0x04, 0x0a
        /*006a*/ 	.short	(.L_104 - .L_103)
	.align		4
.L_103:
        /*006c*/ 	.word	index@(.nv.constant0._Z18initialize_paddingIfEvPT_mmS0_)
        /*0070*/ 	.short	0x0380
        /*0072*/ 	.short	0x001c


	//----- nvinfo : EIATTR_SW_WAR
	.align		4
.L_104:
        /*0074*/ 	.byte	0x04, 0x36
        /*0076*/ 	.short	(.L_106 - .L_105)
.L_105:
        /*0078*/ 	.word	0x00000008
.L_106:


//--------------------- .nv.info._Z4initv         --------------------------
	.section	.nv.info._Z4initv,"",@"SHT_CUDA_INFO"
	.sectionflags	@""
	.align	4


	//----- nvinfo : EIATTR_CUDA_API_VERSION
	.align		4
        /*0000*/ 	.byte	0x04, 0x37
        /*0002*/ 	.short	(.L_108 - .L_107)
.L_107:
        /*0004*/ 	.word	0x00000082


	//----- nvinfo : EIATTR_SPARSE_MMA_MASK
	.align		4
.L_108:
        /*0008*/ 	.byte	0x03, 0x50
        /*000a*/ 	.short	0x0000


	//----- nvinfo : EIATTR_MAXREG_COUNT
	.align		4
        /*000c*/ 	.byte	0x03, 0x1b
        /*000e*/ 	.short	0x00ff


	//----- nvinfo : EIATTR_MERCURY_ISA_VERSION
	.align		4
        /*0010*/ 	.byte	0x03, 0x5f
        /*0012*/ 	.short	0x0101


	//----- nvinfo : EIATTR_VRC_CTA_INIT_COUNT
	.align		4
        /*0014*/ 	.byte	0x02, 0x4a
	.zero		1
	.zero		1


	//----- nvinfo : EIATTR_EXIT_INSTR_OFFSETS
	.align		4
        /*0018*/ 	.byte	0x04, 0x1c
        /*001a*/ 	.short	(.L_110 - .L_109)


	//   ....[0]....
.L_109:
        /*001c*/ 	.word	0x00000010


	//----- nvinfo : EIATTR_SW_WAR
	.align		4
.L_110:
        /*0020*/ 	.byte	0x04, 0x36
        /*0022*/ 	.short	(.L_112 - .L_111)
.L_111:
        /*0024*/ 	.word	0x00000008
.L_112:


//--------------------- .nv.callgraph             --------------------------
	.section	.nv.callgraph,"",@"SHT_CUDA_CALLGRAPH"
	.align	4
	.sectionentsize	8
	.align		4
        /*0000*/ 	.word	0x00000000
	.align		4
        /*0004*/ 	.word	0xffffffff
	.align		4
        /*0008*/ 	.word	0x00000000
	.align		4
        /*000c*/ 	.word	0xfffffffe
	.align		4
        /*0010*/ 	.word	0x00000000
	.align		4
        /*0014*/ 	.word	0xfffffffd
	.align		4
        /*0018*/ 	.word	0x00000000
	.align		4
        /*001c*/ 	.word	0xfffffffc


//--------------------- .nv.constant4             --------------------------
	.section	.nv.constant4,"a",@progbits
	.align	8
	.align		8
.nv.constant4:
        /*0000*/ 	.dword	_ZN34_INTERNAL_698530c3_4_k_cu__Z4log2m4cuda3std3__45__cpo5beginE
	.align		8
        /*0008*/ 	.dword	_ZN34_INTERNAL_698530c3_4_k_cu__Z4log2m4cuda3std3__45__cpo3endE
	.align		8
        /*0010*/ 	.dword	_ZN34_INTERNAL_698530c3_4_k_cu__Z4log2m4cuda3std3__45__cpo6cbeginE
	.align		8
        /*0018*/ 	.dword	_ZN34_INTERNAL_698530c3_4_k_cu__Z4log2m4cuda3std3__45__cpo4cendE
	.align		8
        /*0020*/ 	.dword	_ZN34_INTERNAL_698530c3_4_k_cu__Z4log2m4cuda3std3__45__cpo6rbeginE
	.align		8
        /*0028*/ 	.dword	_ZN34_INTERNAL_698530c3_4_k_cu__Z4log2m4cuda3std3__45__cpo4rendE
	.align		8
        /*0030*/ 	.dword	_ZN34_INTERNAL_698530c3_4_k_cu__Z4log2m4cuda3std3__45__cpo7crbeginE
	.align		8
        /*0038*/ 	.dword	_ZN34_INTERNAL_698530c3_4_k_cu__Z4log2m4cuda3std3__45__cpo5crendE
	.align		8
        /*0040*/ 	.dword	_ZN34_INTERNAL_698530c3_4_k_cu__Z4log2m4cuda3std3__436_GLOBAL__N__698530c3_4_k_cu__Z4log2m6ignoreE
	.align		8
        /*0048*/ 	.dword	_ZN34_INTERNAL_698530c3_4_k_cu__Z4log2m4cuda3std3__419piecewise_constructE
	.align		8
        /*0050*/ 	.dword	_ZN34_INTERNAL_698530c3_4_k_cu__Z4log2m4cuda3std3__48in_placeE
	.align		8
        /*0058*/ 	.dword	_ZN34_INTERNAL_698530c3_4_k_cu__Z4log2m4cuda3std3__420unreachable_sentinelE
	.align		8
        /*0060*/ 	.dword	_ZN34_INTERNAL_698530c3_4_k_cu__Z4log2m4cuda3std3__47nulloptE
	.align		8
        /*0068*/ 	.dword	_ZN34_INTERNAL_698530c3_4_k_cu__Z4log2m4cuda3std3__48unexpectE
	.align		8
        /*0070*/ 	.dword	_ZN34_INTERNAL_698530c3_4_k_cu__Z4log2m4cuda3std6ranges3__45__cpo4swapE
	.align		8
        /*0078*/ 	.dword	_ZN34_INTERNAL_698530c3_4_k_cu__Z4log2m4cuda3std6ranges3__45__cpo9iter_moveE
	.align		8
        /*0080*/ 	.dword	_ZN34_INTERNAL_698530c3_4_k_cu__Z4log2m4cuda3std6ranges3__45__cpo5beginE
	.align		8
        /*0088*/ 	.dword	_ZN34_INTERNAL_698530c3_4_k_cu__Z4log2m4cuda3std6ranges3__45__cpo3endE
	.align		8
        /*0090*/ 	.dword	_ZN34_INTERNAL_698530c3_4_k_cu__Z4log2m4cuda3std6ranges3__45__cpo6cbeginE
	.align		8
        /*0098*/ 	.dword	_ZN34_INTERNAL_698530c3_4_k_cu__Z4log2m4cuda3std6ranges3__45__cpo4cendE
	.align		8
        /*00a0*/ 	.dword	_ZN34_INTERNAL_698530c3_4_k_cu__Z4log2m4cuda3std6ranges3__45__cpo7advanceE
	.align		8
        /*00a8*/ 	.dword	_ZN34_INTERNAL_698530c3_4_k_cu__Z4log2m4cuda3std6ranges3__45__cpo9iter_swapE
	.align		8
        /*00b0*/ 	.dword	_ZN34_INTERNAL_698530c3_4_k_cu__Z4log2m4cuda3std6ranges3__45__cpo4nextE
	.align		8
        /*00b8*/ 	.dword	_ZN34_INTERNAL_698530c3_4_k_cu__Z4log2m4cuda3std6ranges3__45__cpo4prevE
	.align		8
        /*00c0*/ 	.dword	_ZN34_INTERNAL_698530c3_4_k_cu__Z4log2m4cuda3std6ranges3__45__cpo4dataE
	.align		8
        /*00c8*/ 	.dword	_ZN34_INTERNAL_698530c3_4_k_cu__Z4log2m4cuda3std6ranges3__45__cpo5cdataE
	.align		8
        /*00d0*/ 	.dword	_ZN34_INTERNAL_698530c3_4_k_cu__Z4log2m4cuda3std6ranges3__45__cpo4sizeE
	.align		8
        /*00d8*/ 	.dword	_ZN34_INTERNAL_698530c3_4_k_cu__Z4log2m4cuda3std6ranges3__45__cpo5ssizeE
	.align		8
        /*00e0*/ 	.dword	_ZN34_INTERNAL_698530c3_4_k_cu__Z4log2m4cuda3std6ranges3__45__cpo8distanceE
	.align		8
        /*00e8*/ 	.dword	_ZN34_INTERNAL_698530c3_4_k_cu__Z4log2m6thrust24THRUST_300001_SM_1000_NS8cuda_cub3parE
	.align		8
        /*00f0*/ 	.dword	_ZN34_INTERNAL_698530c3_4_k_cu__Z4log2m6thrust24THRUST_300001_SM_1000_NS8cuda_cub10par_nosyncE
	.align		8
        /*00f8*/ 	.dword	_ZN34_INTERNAL_698530c3_4_k_cu__Z4log2m6thrust24THRUST_300001_SM_1000_NS6system6detail10sequential3seqE
	.align		8
        /*0100*/ 	.dword	_ZN34_INTERNAL_698530c3_4_k_cu__Z4log2m6thrust24THRUST_300001_SM_1000_NS6system3cpp3parE
	.align		8
        /*0108*/ 	.dword	_ZN34_INTERNAL_698530c3_4_k_cu__Z4log2m6thrust24THRUST_300001_SM_1000_NS12placeholders2_1E
	.align		8
        /*0110*/ 	.dword	_ZN34_INTERNAL_698530c3_4_k_cu__Z4log2m6thrust24THRUST_300001_SM_1000_NS12placeholders2_2E
	.align		8
        /*0118*/ 	.dword	_ZN34_INTERNAL_698530c3_4_k_cu__Z4log2m6thrust24THRUST_300001_SM_1000_NS12placeholders2_3E
	.align		8
        /*0120*/ 	.dword	_ZN34_INTERNAL_698530c3_4_k_cu__Z4log2m6thrust24THRUST_300001_SM_1000_NS12placeholders2_4E
	.align		8
        /*0128*/ 	.dword	_ZN34_INTERNAL_698530c3_4_k_cu__Z4log2m6thrust24THRUST_300001_SM_1000_NS12placeholders2_5E
	.align		8
        /*0130*/ 	.dword	_ZN34_INTERNAL_698530c3_4_k_cu__Z4log2m6thrust24THRUST_300001_SM_1000_NS12placeholders2_6E
	.align		8
        /*0138*/ 	.dword	_ZN34_INTERNAL_698530c3_4_k_cu__Z4log2m6thrust24THRUST_300001_SM_1000_NS12placeholders2_7E
	.align		8
        /*0140*/ 	.dword	_ZN34_INTERNAL_698530c3_4_k_cu__Z4log2m6thrust24THRUST_300001_SM_1000_NS12placeholders2_8E
	.align		8
        /*0148*/ 	.dword	_ZN34_INTERNAL_698530c3_4_k_cu__Z4log2m6thrust24THRUST_300001_SM_1000_NS12placeholders2_9E
	.align		8
        /*0150*/ 	.dword	_ZN34_INTERNAL_698530c3_4_k_cu__Z4log2m6thrust24THRUST_300001_SM_1000_NS12placeholders3_10E
	.align		8
        /*0158*/ 	.dword	_ZN34_INTERNAL_698530c3_4_k_cu__Z4log2m6thrust24THRUST_300001_SM_1000_NS3seqE
	.align		8
        /*0160*/ 	.dword	_ZN34_INTERNAL_698530c3_4_k_cu__Z4log2m6thrust24THRUST_300001_SM_1000_NS6deviceE


//--------------------- .text._ZN3cub18CUB_300001_SM_10006detail11EmptyKernelIvEEvv --------------------------
	.section	.text._ZN3cub18CUB_300001_SM_10006detail11EmptyKernelIvEEvv,"ax",@progbits
	.align	128
        .global         _ZN3cub18CUB_300001_SM_10006detail11EmptyKernelIvEEvv
        .type           _ZN3cub18CUB_300001_SM_10006detail11EmptyKernelIvEEvv,@function
        .size           _ZN3cub18CUB_300001_SM_10006detail11EmptyKernelIvEEvv,(.L_x_5 - _ZN3cub18CUB_300001_SM_10006detail11EmptyKernelIvEEvv)
        .other          _ZN3cub18CUB_300001_SM_10006detail11EmptyKernelIvEEvv,@"STO_CUDA_ENTRY STV_DEFAULT"
_ZN3cub18CUB_300001_SM_10006detail11EmptyKernelIvEEvv:
.text._ZN3cub18CUB_300001_SM_10006detail11EmptyKernelIvEEvv:
[----:B------:R-:W-:Y:S01]  /*0000*/  LDC R1, c[0x0][0x37c] ;  /* 0x0000df00ff017b82 */ /* 0x000fe20000000800 */
[----:B------:R-:W-:Y:S05]  /*0010*/  EXIT ;  /* 0x000000000000794d */ /* 0x000fea0003800000 */
.L_x_0:
[----:B------:R-:W-:-:S00]  /*0020*/  BRA `(.L_x_0) ;  /* 0xfffffffc00fc7947 */ /* 0x000fc0000383ffff */
[----:B------:R-:W-:-:S00]  /*0030*/  NOP ;  /* 0x0000000000007918 */ /* 0x000fc00000000000 */
        /* <DEDUP_REMOVED lines=12> */
.L_x_5:


//--------------------- .text._Z16bitonicsort_cellIfEvPT_mm --------------------------
	.section	.text._Z16bitonicsort_cellIfEvPT_mm,"ax",@progbits
	.align	128
        .global         _Z16bitonicsort_cellIfEvPT_mm
        .type           _Z16bitonicsort_cellIfEvPT_mm,@function
        .size           _Z16bitonicsort_cellIfEvPT_mm,(.L_x_6 - _Z16bitonicsort_cellIfEvPT_mm)
        .other          _Z16bitonicsort_cellIfEvPT_mm,@"STO_CUDA_ENTRY STV_DEFAULT"
_Z16bitonicsort_cellIfEvPT_mm:
.text._Z16bitonicsort_cellIfEvPT_mm:
[----:B------:R-:W-:Y:S01]  /*0000*/  LDC R1, c[0x0][0x37c] ;  /* 0x0000df00ff017b82 */ /* 0x000fe20000000800 */
[----:B------:R-:W0:Y:S07]  /*0010*/  S2R R3, SR_TID.X ;  /* 0x0000000000037919 */ /* 0x000e2e0000002100 */
[----:B------:R-:W1:Y:S01]  /*0020*/  LDC.64 R4, c[0x0][0x388] ;  /* 0x0000e200ff047b82 */ /* 0x000e620000000a00 */
[----:B------:R-:W0:Y:S01]  /*0030*/  LDCU UR4, c[0x0][0x360] ;  /* 0x00006c00ff0477ac */ /* 0x000e220008000800 */
[----:B------:R-:W0:Y:S02]  /*0040*/  S2R R0, SR_CTAID.X ;  /* 0x0000000000007919 */ /* 0x000e240000002500 */
[----:B0-----:R-:W-:-:S05]  /*0050*/  IMAD R3, R0, UR4, R3 ;  /* 0x0000000400037c24 */ /* 0x001fca000f8e0203 */
[----:B-1----:R-:W-:-:S04]  /*0060*/  LOP3.LUT R0, R3, R4, RZ, 0x3c, !PT ;  /* 0x0000000403007212 */ /* 0x002fc800078e3cff */
[----:B------:R-:W-:-:S04]  /*0070*/  ISETP.GT.U32.AND P0, PT, R0, R3, PT ;  /* 0x000000030000720c */ /* 0x000fc80003f04070 */
[----:B------:R-:W-:-:S13]  /*0080*/  ISETP.GT.U32.AND.EX P0, PT, R5, RZ, PT, P0 ;  /* 0x000000ff0500720c */ /* 0x000fda0003f04100 */
[----:B------:R-:W-:Y:S05]  /*0090*/  @!P0 EXIT ;  /* 0x000000000000894d */ /* 0x000fea0003800000 */
[----:B------:R-:W0:Y:S02]  /*00a0*/  LDCU.64 UR4, c[0x0][0x390] ;  /* 0x00007200ff0477ac */ /* 0x000e240008000a00 */
[----:B0-----:R-:W-:-:S04]  /*00b0*/  LOP3.LUT P0, RZ, R3, UR4, RZ, 0xc0, !PT ;  /* 0x0000000403ff7c12 */ /* 0x001fc8000f80c0ff */
[----:B------:R-:W-:Y:S01]  /*00c0*/  LOP3.LUT P0, RZ, RZ, UR5, RZ, 0xc0, P0 ;  /* 0x00000005ffff7c12 */ /* 0x000fe2000800c0ff */
[----:B------:R-:W0:-:S12]  /*00d0*/  LDCU.64 UR4, c[0x0][0x358] ;  /* 0x00006b00ff0477ac */ /* 0x000e180008000a00 */
[----:B------:R-:W-:Y:S05]  /*00e0*/  @P0 BRA `(.L_x_1) ;  /* 0x0000000000300947 */ /* 0x000fea0003800000 */
[----:B------:R-:W1:Y:S02]  /*00f0*/  LDCU.64 UR6, c[0x0][0x380] ;  /* 0x00007000ff0677ac */ /* 0x000e640008000a00 */
[C---:B-1----:R-:W-:Y:S02]  /*0100*/  LEA R2, P0, R3.reuse, UR6, 0x2 ;  /* 0x0000000603027c11 */ /* 0x042fe4000f8010ff */
[C---:B------:R-:W-:Y:S02]  /*0110*/  LEA R4, P1, R0.reuse, UR6, 0x2 ;  /* 0x0000000600047c11 */ /* 0x040fe4000f8210ff */
[----:B------:R-:W-:Y:S02]  /*0120*/  LEA.HI.X R3, R3, UR7, RZ, 0x2, P0 ;  /* 0x0000000703037c11 */ /* 0x000fe400080f14ff */
[----:B------:R-:W-:-:S03]  /*0130*/  LEA.HI.X R5, R0, UR7, R5, 0x2, P1 ;  /* 0x0000000700057c11 */ /* 0x000fc600088f1405 */
[----:B0-----:R-:W2:Y:S04]  /*0140*/  LDG.E R7, desc[UR4][R2.64] ;  /* 0x0000000402077981 */ /* 0x001ea8000c1e1900 */
[----:B------:R-:W2:Y:S02]  /*0150*/  LDG.E R0, desc[UR4][R4.64] ;  /* 0x0000000404007981 */ /* 0x000ea4000c1e1900 */
[----:B--2---:R-:W-:-:S13]  /*0160*/  FSETP.GT.AND P0, PT, R7, R0, PT ;  /* 0x000000000700720b */ /* 0x004fda0003f04000 */
[----:B------:R-:W-:Y:S05]  /*0170*/  @!P0 EXIT ;  /* 0x000000000000894d */ /* 0x000fea0003800000 */
[----:B------:R-:W-:Y:S04]  /*0180*/  STG.E desc[UR4][R2.64], R0 ;  /* 0x0000000002007986 */ /* 0x000fe8000c101904 */
[----:B------:R-:W-:Y:S01]  /*0190*/  STG.E desc[UR4][R4.64], R7 ;  /* 0x0000000704007986 */ /* 0x000fe2000c101904 */
[----:B------:R-:W-:Y:S05]  /*01a0*/  EXIT ;  /* 0x000000000000794d */ /* 0x000fea0003800000 */
.L_x_1:
[----:B------:R-:W1:Y:S02]  /*01b0*/  LDCU.64 UR6, c[0x0][0x380] ;  /* 0x00007000ff0677ac */ /* 0x000e640008000a00 */
[C---:B-1----:R-:W-:Y:S02]  /*01c0*/  LEA R2, P0, R3.reuse, UR6, 0x2 ;  /* 0x0000000603027c11 */ /* 0x042fe4000f8010ff */
[C---:B------:R-:W-:Y:S02]  /*01d0*/  LEA R4, P1, R0.reuse, UR6, 0x2 ;  /* 0x0000000600047c11 */ /* 0x040fe4000f8210ff */
[----:B------:R-:W-:Y:S02]  /*01e0*/  LEA.HI.X R3, R3, UR7, RZ, 0x2, P0 ;  /* 0x0000000703037c11 */ /* 0x000fe400080f14ff */
[----:B------:R-:W-:-:S03]  /*01f0*/  LEA.HI.X R5, R0, UR7, R5, 0x2, P1 ;  /* 0x0000000700057c11 */ /* 0x000fc600088f1405 */
[----:B0-----:R-:W2:Y:S04]  /*0200*/  LDG.E R7, desc[UR4][R2.64] ;  /* 0x0000000402077981 */ /* 0x001ea8000c1e1900 */
[----:B------:R-:W2:Y:S02]  /*0210*/  LDG.E R0, desc[UR4][R4.64] ;  /* 0x0000000404007981 */ /* 0x000ea4000c1e1900 */
[----:B--2---:R-:W-:-:S13]  /*0220*/  FSETP.GEU.AND P0, PT, R7, R0, PT ;  /* 0x000000000700720b */ /* 0x004fda0003f0e000 */
[----:B------:R-:W-:Y:S05]  /*0230*/  @P0 EXIT ;  /* 0x000000000000094d */ /* 0x000fea0003800000 */
[----:B------:R-:W-:Y:S04]  /*0240*/  STG.E desc[UR4][R2.64], R0 ;  /* 0x0000000002007986 */ /* 0x000fe8000c101904 */
[----:B------:R-:W-:Y:S01]  /*0250*/  STG.E desc[UR4][R4.64], R7 ;  /* 0x0000000704007986 */ /* 0x000fe2000c101904 */
[----:B------:R-:W-:Y:S05]  /*0260*/  EXIT ;  /* 0x000000000000794d */ /* 0x000fea0003800000 */
.L_x_2:
        /* <DEDUP_REMOVED lines=9> */
.L_x_6:


//--------------------- .text._Z18initialize_paddingIfEvPT_mmS0_ --------------------------
	.section	.text._Z18initialize_paddingIfEvPT_mmS0_,"ax",@progbits
	.align	128
        .global         _Z18initialize_paddingIfEvPT_mmS0_
        .type           _Z18initialize_paddingIfEvPT_mmS0_,@function
        .size           _Z18initialize_paddingIfEvPT_mmS0_,(.L_x_7 - _Z18initialize_paddingIfEvPT_mmS0_)
        .other          _Z18initialize_paddingIfEvPT_mmS0_,@"STO_CUDA_ENTRY STV_DEFAULT"
_Z18initialize_paddingIfEvPT_mmS0_:
.text._Z18initialize_paddingIfEvPT_mmS0_:
[----:B------:R-:W-:Y:S01]  /*0000*/  LDC R1, c[0x0][0x37c] ;  /* 0x0000df00ff017b82 */ /* 0x000fe20000000800 */
[----:B------:R-:W0:Y:S01]  /*0010*/  S2R R0, SR_TID.X ;  /* 0x0000000000007919 */ /* 0x000e220000002100 */
[----:B------:R-:W0:Y:S01]  /*0020*/  LDCU UR4, c[0x0][0x360] ;  /* 0x00006c00ff0477ac */ /* 0x000e220008000800 */
[----:B------:R-:W0:Y:S01]  /*0030*/  S2R R3, SR_CTAID.X ;  /* 0x0000000000037919 */ /* 0x000e220000002500 */
[----:B------:R-:W1:Y:S01]  /*0040*/  LDCU.64 UR6, c[0x0][0x390] ;  /* 0x00007200ff0677ac */ /* 0x000e620008000a00 */
[----:B------:R-:W2:Y:S01]  /*0050*/  LDCU.64 UR8, c[0x0][0x388] ;  /* 0x00007100ff0877ac */ /* 0x000ea20008000a00 */
[----:B0-----:R-:W-:-:S05]  /*0060*/  IMAD R0, R3, UR4, R0 ;  /* 0x0000000403007c24 */ /* 0x001fca000f8e0200 */
[C---:B-1----:R-:W-:Y:S02]  /*0070*/  ISETP.GE.U32.AND P1, PT, R0.reuse, UR6, PT ;  /* 0x0000000600007c0c */ /* 0x042fe4000bf26070 */
[----:B--2---:R-:W-:Y:S02]  /*0080*/  ISETP.LT.U32.AND P0, PT, R0, UR8, PT ;  /* 0x0000000800007c0c */ /* 0x004fe4000bf01070 */
[----:B------:R-:W-:-:S04]  /*0090*/  ISETP.GE.U32.AND.EX P1, PT, RZ, UR7, PT, P1 ;  /* 0x00000007ff007c0c */ /* 0x000fc8000bf26110 */
[----:B------:R-:W-:-:S13]  /*00a0*/  ISETP.LT.U32.OR.EX P0, PT, RZ, UR9, P1, P0 ;  /* 0x00000009ff007c0c */ /* 0x000fda0008f01500 */
[----:B------:R-:W-:Y:S05]  /*00b0*/  @P0 EXIT ;  /* 0x000000000000094d */ /* 0x000fea0003800000 */
[----:B------:R-:W0:Y:S01]  /*00c0*/  LDCU.64 UR6, c[0x0][0x380] ;  /* 0x00007000ff0677ac */ /* 0x000e220008000a00 */
[----:B------:R-:W1:Y:S01]  /*00d0*/  LDC R5, c[0x0][0x398] ;  /* 0x0000e600ff057b82 */ /* 0x000e620000000800 */
[----:B------:R-:W1:Y:S01]  /*00e0*/  LDCU.64 UR4, c[0x0][0x358] ;  /* 0x00006b00ff0477ac */ /* 0x000e620008000a00 */
[----:B0-----:R-:W-:-:S04]  /*00f0*/  LEA R2, P0, R0, UR6, 0x2 ;  /* 0x0000000600027c11 */ /* 0x001fc8000f8010ff */
[----:B------:R-:W-:-:S05]  /*0100*/  LEA.HI.X R3, R0, UR7, RZ, 0x2, P0 ;  /* 0x0000000700037c11 */ /* 0x000fca00080f14ff */
[----:B-1----:R-:W-:Y:S01]  /*0110*/  STG.E desc[UR4][R2.64], R5 ;  /* 0x0000000502007986 */ /* 0x002fe2000c101904 */
[----:B------:R-:W-:Y:S05]  /*0120*/  EXIT ;  /* 0x000000000000794d */ /* 0x000fea0003800000 */
.L_x_3:
        /* <DEDUP_REMOVED lines=13> */
.L_x_7:


//--------------------- .text._Z4initv            --------------------------
	.section	.text._Z4initv,"ax",@progbits
	.align	128
        .global         _Z4initv
        .type           _Z4initv,@function
        .size           _Z4initv,(.L_x_8 - _Z4initv)
        .other          _Z4initv,@"STO_CUDA_ENTRY STV_DEFAULT"
_Z4initv:
.text._Z4initv:
[----:B------:R-:W-:Y:S01]  /*0000*/  LDC R1, c[0x0][0x37c] ;  /* 0x0000df00ff017b82 */ /* 0x000fe20000000800 */
[----:B------:R-:W-:Y:S05]  /*0010*/  EXIT ;  /* 0x000000000000794d */ /* 0x000fea0003800000 */
.L_x_4:
        /* <DEDUP_REMOVED lines=14> */
.L_x_8:


//--------------------- .nv.shared.reserved.0     --------------------------
	.section	.nv.shared.reserved.0,"aw",@nobits
	.weak		__nv_reservedSMEM_offset_0_alias
	.size		__nv_reservedSMEM_offset_0_alias, 0, 64
	.other		__nv_reservedSMEM_offset_0_alias,@"STO_CUDA_RESERVED_SHARED STV_DEFAULT"
__nv_reservedSMEM_offset_0_alias:
	.zero		0
	.zero		64


//--------------------- .nv.global                --------------------------
	.section	.nv.global,"aw",@nobits
.nv.global:
	.type		_ZN34_INTERNAL_698530c3_4_k_cu__Z4log2m6thrust24THRUST_300001_SM_1000_NS12placeholders2_8E,@object
	.size		_ZN34_INTERNAL_698530c3_4_k_cu__Z4log2m6thrust24THRUST_300001_SM_1000_NS12placeholders2_8E,(_ZN34_INTERNAL_698530c3_4_k_cu__Z4log2m4cuda3std3__436_GLOBAL__N__698530c3_4_k_cu__Z4log2m6ignoreE - _ZN34_INTERNAL_698530c3_4_k_cu__Z4log2m6thrust24THRUST_300001_SM_1000_NS12placeholders2_8E)
_ZN34_INTERNAL_698530c3_4_k_cu__Z4log2m6thrust24THRUST_300001_SM_1000_NS12placeholders2_8E:
	.zero		1
	.type		_ZN34_INTERNAL_698530c3_4_k_cu__Z4log2m4cuda3std3__436_GLOBAL__N__698530c3_4_k_cu__Z4log2m6ignoreE,@object
	.size		_ZN34_INTERNAL_698530c3_4_k_cu__Z4log2m4cuda3std3__436_GLOBAL__N__698530c3_4_k_cu__Z4log2m6ignoreE,(_ZN34_INTERNAL_698530c3_4_k_cu__Z4log2m4cuda3std6ranges3__45__cpo4dataE - _ZN34_INTERNAL_698530c3_4_k_cu__Z4log2m4cuda3std3__436_GLOBAL__N__698530c3_4_k_cu__Z4log2m6ignoreE)
_ZN34_INTERNAL_698530c3_4_k_cu__Z4log2m4cuda3std3__436_GLOBAL__N__698530c3_4_k_cu__Z4log2m6ignoreE:
	.zero		1
	.type		_ZN34_INTERNAL_698530c3_4_k_cu__Z4log2m4cuda3std6ranges3__45__cpo4dataE,@object
	.size		_ZN34_INTERNAL_698530c3_4_k_cu__Z4log2m4cuda3std6ranges3__45__cpo4dataE,(_ZN34_INTERNAL_698530c3_4_k_cu__Z4log2m6thrust24THRUST_300001_SM_1000_NS6system3cpp3parE - _ZN34_INTERNAL_698530c3_4_k_cu__Z4log2m4cuda3std6ranges3__45__cpo4dataE)
_ZN34_INTERNAL_698530c3_4_k_cu__Z4log2m4cuda3std6ranges3__45__cpo4dataE:
	.zero		1
	.type		_ZN34_INTERNAL_698530c3_4_k_cu__Z4log2m6thrust24THRUST_300001_SM_1000_NS6system3cpp3parE,@object
	.size		_ZN34_INTERNAL_698530c3_4_k_cu__Z4log2m6thrust24THRUST_300001_SM_1000_NS6system3cpp3parE,(_ZN34_INTERNAL_698530c3_4_k_cu__Z4log2m4cuda3std3__45__cpo5beginE - _ZN34_INTERNAL_698530c3_4_k_cu__Z4log2m6thrust24THRUST_300001_SM_1000_NS6system3cpp3parE)
_ZN34_INTERNAL_698530c3_4_k_cu__Z4log2m6thrust24THRUST_300001_SM_1000_NS6system3cpp3parE:
	.zero		1
	.type		_ZN34_INTERNAL_698530c3_4_k_cu__Z4log2m4cuda3std3__45__cpo5beginE,@object
	.size		_ZN34_INTERNAL_698530c3_4_k_cu__Z4log2m4cuda3std3__45__cpo5beginE,(_ZN34_INTERNAL_698530c3_4_k_cu__Z4log2m4cuda3std6ranges3__45__cpo5beginE - _ZN34_INTERNAL_698530c3_4_k_cu__Z4log2m4cuda3std3__45__cpo5beginE)
_ZN34_INTERNAL_698530c3_4_k_cu__Z4log2m4cuda3std3__45__cpo5beginE:
	.zero		1
	.type		_ZN34_INTERNAL_698530c3_4_k_cu__Z4log2m4cuda3std6ranges3__45__cpo5beginE,@object
	.size		_ZN34_INTERNAL_698530c3_4_k_cu__Z4log2m4cuda3std6ranges3__45__cpo5beginE,(_ZN34_INTERNAL_698530c3_4_k_cu__Z4log2m6thrust24THRUST_300001_SM_1000_NS6deviceE - _ZN34_INTERNAL_698530c3_4_k_cu__Z4log2m4cuda3std6ranges3__45__cpo5beginE)
_ZN34_INTERNAL_698530c3_4_k_cu__Z4log2m4cuda3std6ranges3__45__cpo5beginE:
	.zero		1
	.type		_ZN34_INTERNAL_698530c3_4_k_cu__Z4log2m6thrust24THRUST_300001_SM_1000_NS6deviceE,@object
	.size		_ZN34_INTERNAL_698530c3_4_k_cu__Z4log2m6thrust24THRUST_300001_SM_1000_NS6deviceE,(_ZN34_INTERNAL_698530c3_4_k_cu__Z4log2m4cuda3std3__47nulloptE - _ZN34_INTERNAL_698530c3_4_k_cu__Z4log2m6thrust24THRUST_300001_SM_1000_NS6deviceE)
_ZN34_INTERNAL_698530c3_4_k_cu__Z4log2m6thrust24THRUST_300001_SM_1000_NS6deviceE:
	.zero		1
	.type		_ZN34_INTERNAL_698530c3_4_k_cu__Z4log2m4cuda3std3__47nulloptE,@object
	.size		_ZN34_INTERNAL_698530c3_4_k_cu__Z4log2m4cuda3std3__47nulloptE,(_ZN34_INTERNAL_698530c3_4_k_cu__Z4log2m4cuda3std6ranges3__45__cpo8distanceE - _ZN34_INTERNAL_698530c3_4_k_cu__Z4log2m4cuda3std3__47nulloptE)
_ZN34_INTERNAL_698530c3_4_k_cu__Z4log2m4cuda3std3__47nulloptE:
	.zero		1
	.type		_ZN34_INTERNAL_698530c3_4_k_cu__Z4log2m4cuda3std6ranges3__45__cpo8distanceE,@object
	.size		_ZN34_INTERNAL_698530c3_4_k_cu__Z4log2m4cuda3std6ranges3__45__cpo8distanceE,(_ZN34_INTERNAL_698530c3_4_k_cu__Z4log2m6thrust24THRUST_300001_SM_1000_NS12placeholders2_4E - _ZN34_INTERNAL_698530c3_4_k_cu__Z4log2m4cuda3std6ranges3__45__cpo8distanceE)
_ZN34_INTERNAL_698530c3_4_k_cu__Z4log2m4cuda3std6ranges3__45__cpo8distanceE:
	.zero		1
	.type		_ZN34_INTERNAL_698530c3_4_k_cu__Z4log2m6thrust24THRUST_300001_SM_1000_NS12placeholders2_4E,@object
	.size		_ZN34_INTERNAL_698530c3_4_k_cu__Z4log2m6thrust24THRUST_300001_SM_1000_NS12placeholders2_4E,(_ZN34_INTERNAL_698530c3_4_k_cu__Z4log2m4cuda3std3__45__cpo6rbeginE - _ZN34_INTERNAL_698530c3_4_k_cu__Z4log2m6thrust24THRUST_300001_SM_1000_NS12placeholders2_4E)
_ZN34_INTERNAL_698530c3_4_k_cu__Z4log2m6thrust24THRUST_300001_SM_1000_NS12placeholders2_4E:
	.zero		1
	.type		_ZN34_INTERNAL_698530c3_4_k_cu__Z4log2m4cuda3std3__45__cpo6rbeginE,@object
	.size		_ZN34_INTERNAL_698530c3_4_k_cu__Z4log2m4cuda3std3__45__cpo6rbeginE,(_ZN34_INTERNAL_698530c3_4_k_cu__Z4log2m4cuda3std6ranges3__45__cpo7advanceE - _ZN34_INTERNAL_698530c3_4_k_cu__Z4log2m4cuda3std3__45__cpo6rbeginE)
_ZN34_INTERNAL_698530c3_4_k_cu__Z4log2m4cuda3std3__45__cpo6rbeginE:
	.zero		1
	.type		_ZN34_INTERNAL_698530c3_4_k_cu__Z4log2m4cuda3std6ranges3__45__cpo7advanceE,@object
	.size		_ZN34_INTERNAL_698530c3_4_k_cu__Z4log2m4cuda3std6ranges3__45__cpo7advanceE,(_ZN34_INTERNAL_698530c3_4_k_cu__Z4log2m6thrust24THRUST_300001_SM_1000_NS12placeholders3_10E - _ZN34_INTERNAL_698530c3_4_k_cu__Z4log2m4cuda3std6ranges3__45__cpo7advanceE)
_ZN34_INTERNAL_698530c3_4_k_cu__Z4log2m4cuda3std6ranges3__45__cpo7advanceE:
	.zero		1
	.type		_ZN34_INTERNAL_698530c3_4_k_cu__Z4log2m6thrust24THRUST_300001_SM_1000_NS12placeholders3_10E,@object
	.size		_ZN34_INTERNAL_698530c3_4_k_cu__Z4log2m6thrust24THRUST_300001_SM_1000_NS12placeholders3_10E,(_ZN34_INTERNAL_698530c3_4_k_cu__Z4log2m4cuda3std3__48in_placeE - _ZN34_INTERNAL_698530c3_4_k_cu__Z4log2m6thrust24THRUST_300001_SM_1000_NS12placeholders3_10E)
_ZN34_INTERNAL_698530c3_4_k_cu__Z4log2m6thrust24THRUST_300001_SM_1000_NS12placeholders3_10E:
	.zero		1
	.type		_ZN34_INTERNAL_698530c3_4_k_cu__Z4log2m4cuda3std3__48in_placeE,@object
	.size		_ZN34_INTERNAL_698530c3_4_k_cu__Z4log2m4cuda3std3__48in_placeE,(_ZN34_INTERNAL_698530c3_4_k_cu__Z4log2m4cuda3std6ranges3__45__cpo4sizeE - _ZN34_INTERNAL_698530c3_4_k_cu__Z4log2m4cuda3std3__48in_placeE)
_ZN34_INTERNAL_698530c3_4_k_cu__Z4log2m4cuda3std3__48in_placeE:
	.zero		1
	.type		_ZN34_INTERNAL_698530c3_4_k_cu__Z4log2m4cuda3std6ranges3__45__cpo4sizeE,@object
	.size		_ZN34_INTERNAL_698530c3_4_k_cu__Z4log2m4cuda3std6ranges3__45__cpo4sizeE,(_ZN34_INTERNAL_698530c3_4_k_cu__Z4log2m6thrust24THRUST_300001_SM_1000_NS12placeholders2_2E - _ZN34_INTERNAL_698530c3_4_k_cu__Z4log2m4cuda3std6ranges3__45__cpo4sizeE)
_ZN34_INTERNAL_698530c3_4_k_cu__Z4log2m4cuda3std6ranges3__45__cpo4sizeE:
	.zero		1
	.type		_ZN34_INTERNAL_698530c3_4_k_cu__Z4log2m6thrust24THRUST_300001_SM_1000_NS12placeholders2_2E,@object
	.size		_ZN34_INTERNAL_698530c3_4_k_cu__Z4log2m6thrust24THRUST_300001_SM_1000_NS12placeholders2_2E,(_ZN34_INTERNAL_698530c3_4_k_cu__Z4log2m4cuda3std3__45__cpo6cbeginE - _ZN34_INTERNAL_698530c3_4_k_cu__Z4log2m6thrust24THRUST_300001_SM_1000_NS12placeholders2_2E)
_ZN34_INTERNAL_698530c3_4_k_cu__Z4log2m6thrust24THRUST_300001_SM_1000_NS12placeholders2_2E:
	.zero		1
	.type		_ZN34_INTERNAL_698530c3_4_k_cu__Z4log2m4cuda3std3__45__cpo6cbeginE,@object
	.size		_ZN34_INTERNAL_698530c3_4_k_cu__Z4log2m4cuda3std3__45__cpo6cbeginE,(_ZN34_INTERNAL_698530c3_4_k_cu__Z4log2m4cuda3std6ranges3__45__cpo6cbeginE - _ZN34_INTERNAL_698530c3_4_k_cu__Z4log2m4cuda3std3__45__cpo6cbeginE)
_ZN34_INTERNAL_698530c3_4_k_cu__Z4log2m4cuda3std3__45__cpo6cbeginE:
	.zero		1
	.type		_ZN34_INTERNAL_698530c3_4_k_cu__Z4log2m4cuda3std6ranges3__45__cpo6cbeginE,@object
	.size		_ZN34_INTERNAL_698530c3_4_k_cu__Z4log2m4cuda3std6ranges3__45__cpo6cbeginE,(_ZN34_INTERNAL_698530c3_4_k_cu__Z4log2m6thrust24THRUST_300001_SM_1000_NS12placeholders2_6E - _ZN34_INTERNAL_698530c3_4_k_cu__Z4log2m4cuda3std6ranges3__45__cpo6cbeginE)
_ZN34_INTERNAL_698530c3_4_k_cu__Z4log2m4cuda3std6ranges3__45__cpo6cbeginE:
	.zero		1
	.type		_ZN34_INTERNAL_698530c3_4_k_cu__Z4log2m6thrust24THRUST_300001_SM_1000_NS12placeholders2_6E,@object
	.size		_ZN34_INTERNAL_698530c3_4_k_cu__Z4log2m6thrust24THRUST_300001_SM_1000_NS12placeholders2_6E,(_ZN34_INTERNAL_698530c3_4_k_cu__Z4log2m4cuda3std3__45__cpo7crbeginE - _ZN34_INTERNAL_698530c3_4_k_cu__Z4log2m6thrust24THRUST_300001_SM_1000_NS12placeholders2_6E)
_ZN34_INTERNAL_698530c3_4_k_cu__Z4log2m6thrust24THRUST_300001_SM_1000_NS12placeholders2_6E:
	.zero		1
	.type		_ZN34_INTERNAL_698530c3_4_k_cu__Z4log2m4cuda3std3__45__cpo7crbeginE,@object
	.size		_ZN34_INTERNAL_698530c3_4_k_cu__Z4log2m4cuda3std3__45__cpo7crbeginE,(_ZN34_INTERNAL_698530c3_4_k_cu__Z4log2m4cuda3std6ranges3__45__cpo4nextE - _ZN34_INTERNAL_698530c3_4_k_cu__Z4log2m4cuda3std3__45__cpo7crbeginE)
_ZN34_INTERNAL_698530c3_4_k_cu__Z4log2m4cuda3std3__45__cpo7crbeginE:
	.zero		1
	.type		_ZN34_INTERNAL_698530c3_4_k_cu__Z4log2m4cuda3std6ranges3__45__cpo4nextE,@object
	.size		_ZN34_INTERNAL_698530c3_4_k_cu__Z4log2m4cuda3std6ranges3__45__cpo4nextE,(_ZN34_INTERNAL_698530c3_4_k_cu__Z4log2m4cuda3std6ranges3__45__cpo4swapE - _ZN34_INTERNAL_698530c3_4_k_cu__Z4log2m4cuda3std6ranges3__45__cpo4nextE)
_ZN34_INTERNAL_698530c3_4_k_cu__Z4log2m4cuda3std6ranges3__45__cpo4nextE:
	.zero		1
	.type		_ZN34_INTERNAL_698530c3_4_k_cu__Z4log2m4cuda3std6ranges3__45__cpo4swapE,@object
	.size		_ZN34_INTERNAL_698530c3_4_k_cu__Z4log2m4cuda3std6ranges3__45__cpo4swapE,(_ZN34_INTERNAL_698530c3_4_k_cu__Z4log2m6thrust24THRUST_300001_SM_1000_NS8cuda_cub10par_nosyncE - _ZN34_INTERNAL_698530c3_4_k_cu__Z4log2m4cuda3std6ranges3__45__cpo4swapE)
_ZN34_INTERNAL_698530c3_4_k_cu__Z4log2m4cuda3std6ranges3__45__cpo4swapE:
	.zero		1
	.type		_ZN34_INTERNAL_698530c3_4_k_cu__Z4log2m6thrust24THRUST_300001_SM_1000_NS8cuda_cub10par_nosyncE,@object
	.size		_ZN34_INTERNAL_698530c3_4_k_cu__Z4log2m6thrust24THRUST_300001_SM_1000_NS8cuda_cub10par_nosyncE,(_ZN34_INTERNAL_698530c3_4_k_cu__Z4log2m6thrust24THRUST_300001_SM_1000_NS3seqE - _ZN34_INTERNAL_698530c3_4_k_cu__Z4log2m6thrust24THRUST_300001_SM_1000_NS8cuda_cub10par_nosyncE)
_ZN34_INTERNAL_698530c3_4_k_cu__Z4log2m6thrust24THRUST_300001_SM_1000_NS8cuda_cub10par_nosyncE:
	.zero		1
	.type		_ZN34_INTERNAL_698530c3_4_k_cu__Z4log2m6thrust24THRUST_300001_SM_1000_NS3seqE,@object
	.size		_ZN34_INTERNAL_698530c3_4_k_cu__Z4log2m6thrust24THRUST_300001_SM_1000_NS3seqE,(_ZN34_INTERNAL_698530c3_4_k_cu__Z4log2m4cuda3std3__420unreachable_sentinelE - _ZN34_INTERNAL_698530c3_4_k_cu__Z4log2m6thrust24THRUST_300001_SM_1000_NS3seqE)
_ZN34_INTERNAL_698530c3_4_k_cu__Z4log2m6thrust24THRUST_300001_SM_1000_NS3seqE:
	.zero		1
	.type		_ZN34_INTERNAL_698530c3_4_k_cu__Z4log2m4cuda3std3__420unreachable_sentinelE,@object
	.size		_ZN34_INTERNAL_698530c3_4_k_cu__Z4log2m4cuda3std3__420unreachable_sentinelE,(_ZN34_INTERNAL_698530c3_4_k_cu__Z4log2m4cuda3std6ranges3__45__cpo5ssizeE - _ZN34_INTERNAL_698530c3_4_k_cu__Z4log2m4cuda3std3__420unreachable_sentinelE)
_ZN34_INTERNAL_698530c3_4_k_cu__Z4log2m4cuda3std3__420unreachable_sentinelE:
	.zero		1
	.type		_ZN34_INTERNAL_698530c3_4_k_cu__Z4log2m4cuda3std6ranges3__45__cpo5ssizeE,@object
	.size		_ZN34_INTERNAL_698530c3_4_k_cu__Z4log2m4cuda3std6ranges3__45__cpo5ssizeE,(_ZN34_INTERNAL_698530c3_4_k_cu__Z4log2m6thrust24THRUST_300001_SM_1000_NS12placeholders2_3E - _ZN34_INTERNAL_698530c3_4_k_cu__Z4log2m4cuda3std6ranges3__45__cpo5ssizeE)
_ZN34_INTERNAL_698530c3_4_k_cu__Z4log2m4cuda3std6ranges3__45__cpo5ssizeE:
	.zero		1
	.type		_ZN34_INTERNAL_698530c3_4_k_cu__Z4log2m6thrust24THRUST_300001_SM_1000_NS12placeholders2_3E,@object
	.size		_ZN34_INTERNAL_698530c3_4_k_cu__Z4log2m6thrust24THRUST_300001_SM_1000_NS12placeholders2_3E,(_ZN34_INTERNAL_698530c3_4_k_cu__Z4log2m4cuda3std3__45__cpo4cendE - _ZN34_INTERNAL_698530c3_4_k_cu__Z4log2m6thrust24THRUST_300001_SM_1000_NS12placeholders2_3E)
_ZN34_INTERNAL_698530c3_4_k_cu__Z4log2m6thrust24THRUST_300001_SM_1000_NS12placeholders2_3E:
	.zero		1
	.type		_ZN34_INTERNAL_698530c3_4_k_cu__Z4log2m4cuda3std3__45__cpo4cendE,@object
	.size		_ZN34_INTERNAL_698530c3_4_k_cu__Z4log2m4cuda3std3__45__cpo4cendE,(_ZN34_INTERNAL_698530c3_4_k_cu__Z4log2m4cuda3std6ranges3__45__cpo4cendE - _ZN34_INTERNAL_698530c3_4_k_cu__Z4log2m4cuda3std3__45__cpo4cendE)
_ZN34_INTERNAL_698530c3_4_k_cu__Z4log2m4cuda3std3__45__cpo4cendE:
	.zero		1
	.type		_ZN34_INTERNAL_698530c3_4_k_cu__Z4log2m4cuda3std6ranges3__45__cpo4cendE,@object
	.size		_ZN34_INTERNAL_698530c3_4_k_cu__Z4log2m4cuda3std6ranges3__45__cpo4cendE,(_ZN34_INTERNAL_698530c3_4_k_cu__Z4log2m6thrust24THRUST_300001_SM_1000_NS12placeholders2_7E - _ZN34_INTERNAL_698530c3_4_k_cu__Z4log2m4cuda3std6ranges3__45__cpo4cendE)
_ZN34_INTERNAL_698530c3_4_k_cu__Z4log2m4cuda3std6ranges3__45__cpo4cendE:
	.zero		1
	.type		_ZN34_INTERNAL_698530c3_4_k_cu__Z4log2m6thrust24THRUST_300001_SM_1000_NS12placeholders2_7E,@object
	.size		_ZN34_INTERNAL_698530c3_4_k_cu__Z4log2m6thrust24THRUST_300001_SM_1000_NS12placeholders2_7E,(_ZN34_INTERNAL_698530c3_4_k_cu__Z4log2m4cuda3std3__45__cpo5crendE - _ZN34_INTERNAL_698530c3_4_k_cu__Z4log2m6thrust24THRUST_300001_SM_1000_NS12placeholders2_7E)
_ZN34_INTERNAL_698530c3_4_k_cu__Z4log2m6thrust24THRUST_300001_SM_1000_NS12placeholders2_7E:
	.zero		1
	.type		_ZN34_INTERNAL_698530c3_4_k_cu__Z4log2m4cuda3std3__45__cpo5crendE,@object
	.size		_ZN34_INTERNAL_698530c3_4_k_cu__Z4log2m4cuda3std3__45__cpo5crendE,(_ZN34_INTERNAL_698530c3_4_k_cu__Z4log2m4cuda3std6ranges3__45__cpo4prevE - _ZN34_INTERNAL_698530c3_4_k_cu__Z4log2m4cuda3std3__45__cpo5crendE)
_ZN34_INTERNAL_698530c3_4_k_cu__Z4log2m4cuda3std3__45__cpo5crendE:
	.zero		1
	.type		_ZN34_INTERNAL_698530c3_4_k_cu__Z4log2m4cuda3std6ranges3__45__cpo4prevE,@object
	.size		_ZN34_INTERNAL_698530c3_4_k_cu__Z4log2m4cuda3std6ranges3__45__cpo4prevE,(_ZN34_INTERNAL_698530c3_4_k_cu__Z4log2m4cuda3std6ranges3__45__cpo9iter_moveE - _ZN34_INTERNAL_698530c3_4_k_cu__Z4log2m4cuda3std6ranges3__45__cpo4prevE)
_ZN34_INTERNAL_698530c3_4_k_cu__Z4log2m4cuda3std6ranges3__45__cpo4prevE:
	.zero		1
	.type		_ZN34_INTERNAL_698530c3_4_k_cu__Z4log2m4cuda3std6ranges3__45__cpo9iter_moveE,@object
	.size		_ZN34_INTERNAL_698530c3_4_k_cu__Z4log2m4cuda3std6ranges3__45__cpo9iter_moveE,(_ZN34_INTERNAL_698530c3_4_k_cu__Z4log2m6thrust24THRUST_300001_SM_1000_NS6system6detail10sequential3seqE - _ZN34_INTERNAL_698530c3_4_k_cu__Z4log2m4cuda3std6ranges3__45__cpo9iter_moveE)
_ZN34_INTERNAL_698530c3_4_k_cu__Z4log2m4cuda3std6ranges3__45__cpo9iter_moveE:
	.zero		1
	.type		_ZN34_INTERNAL_698530c3_4_k_cu__Z4log2m6thrust24THRUST_300001_SM_1000_NS6system6detail10sequential3seqE,@object
	.size		_ZN34_INTERNAL_698530c3_4_k_cu__Z4log2m6thrust24THRUST_300001_SM_1000_NS6system6detail10sequential3seqE,(_ZN34_INTERNAL_698530c3_4_k_cu__Z4log2m6thrust24THRUST_300001_SM_1000_NS12placeholders2_9E - _ZN34_INTERNAL_698530c3_4_k_cu__Z4log2m6thrust24THRUST_300001_SM_1000_NS6system6detail10sequential3seqE)
_ZN34_INTERNAL_698530c3_4_k_cu__Z4log2m6thrust24THRUST_300001_SM_1000_NS6system6detail10sequential3seqE:
	.zero		1
	.type		_ZN34_INTERNAL_698530c3_4_k_cu__Z4log2m6thrust24THRUST_300001_SM_1000_NS12placeholders2_9E,@object
	.size		_ZN34_INTERNAL_698530c3_4_k_cu__Z4log2m6thrust24THRUST_300001_SM_1000_NS12placeholders2_9E,(_ZN34_INTERNAL_698530c3_4_k_cu__Z4log2m4cuda3std3__419piecewise_constructE - _ZN34_INTERNAL_698530c3_4_k_cu__Z4log2m6thrust24THRUST_300001_SM_1000_NS12placeholders2_9E)
_ZN34_INTERNAL_698530c3_4_k_cu__Z4log2m6thrust24THRUST_300001_SM_1000_NS12placeholders2_9E:
	.zero		1
	.type		_ZN34_INTERNAL_698530c3_4_k_cu__Z4log2m4cuda3std3__419piecewise_constructE,@object
	.size		_ZN34_INTERNAL_698530c3_4_k_cu__Z4log2m4cuda3std3__419piecewise_constructE,(_ZN34_INTERNAL_698530c3_4_k_cu__Z4log2m4cuda3std6ranges3__45__cpo5cdataE - _ZN34_INTERNAL_698530c3_4_k_cu__Z4log2m4cuda3std3__419piecewise_constructE)
_ZN34_INTERNAL_698530c3_4_k_cu__Z4log2m4cuda3std3__419piecewise_constructE:
	.zero		1
	.type		_ZN34_INTERNAL_698530c3_4_k_cu__Z4log2m4cuda3std6ranges3__45__cpo5cdataE,@object
	.size		_ZN34_INTERNAL_698530c3_4_k_cu__Z4log2m4cuda3std6ranges3__45__cpo5cdataE,(_ZN34_INTERNAL_698530c3_4_k_cu__Z4log2m6thrust24THRUST_300001_SM_1000_NS12placeholders2_1E - _ZN34_INTERNAL_698530c3_4_k_cu__Z4log2m4cuda3std6ranges3__45__cpo5cdataE)
_ZN34_INTERNAL_698530c3_4_k_cu__Z4log2m4cuda3std6ranges3__45__cpo5cdataE:
	.zero		1
	.type		_ZN34_INTERNAL_698530c3_4_k_cu__Z4log2m6thrust24THRUST_300001_SM_1000_NS12placeholders2_1E,@object
	.size		_ZN34_INTERNAL_698530c3_4_k_cu__Z4log2m6thrust24THRUST_300001_SM_1000_NS12placeholders2_1E,(_ZN34_INTERNAL_698530c3_4_k_cu__Z4log2m4cuda3std3__45__cpo3endE - _ZN34_INTERNAL_698530c3_4_k_cu__Z4log2m6thrust24THRUST_300001_SM_1000_NS12placeholders2_1E)
_ZN34_INTERNAL_698530c3_4_k_cu__Z4log2m6thrust24THRUST_300001_SM_1000_NS12placeholders2_1E:
	.zero		1
	.type		_ZN34_INTERNAL_698530c3_4_k_cu__Z4log2m4cuda3std3__45__cpo3endE,@object
	.size		_ZN34_INTERNAL_698530c3_4_k_cu__Z4log2m4cuda3std3__45__cpo3endE,(_ZN34_INTERNAL_698530c3_4_k_cu__Z4log2m4cuda3std6ranges3__45__cpo3endE - _ZN34_INTERNAL_698530c3_4_k_cu__Z4log2m4cuda3std3__45__cpo3endE)
_ZN34_INTERNAL_698530c3_4_k_cu__Z4log2m4cuda3std3__45__cpo3endE:
	.zero		1
	.type		_ZN34_INTERNAL_698530c3_4_k_cu__Z4log2m4cuda3std6ranges3__45__cpo3endE,@object
	.size		_ZN34_INTERNAL_698530c3_4_k_cu__Z4log2m4cuda3std6ranges3__45__cpo3endE,(_ZN34_INTERNAL_698530c3_4_k_cu__Z4log2m6thrust24THRUST_300001_SM_1000_NS12placeholders2_5E - _ZN34_INTERNAL_698530c3_4_k_cu__Z4log2m4cuda3std6ranges3__45__cpo3endE)
_ZN34_INTERNAL_698530c3_4_k_cu__Z4log2m4cuda3std6ranges3__45__cpo3endE:
	.zero		1
	.type		_ZN34_INTERNAL_698530c3_4_k_cu__Z4log2m6thrust24THRUST_300001_SM_1000_NS12placeholders2_5E,@object
	.size		_ZN34_INTERNAL_698530c3_4_k_cu__Z4log2m6thrust24THRUST_300001_SM_1000_NS12placeholders2_5E,(_ZN34_INTERNAL_698530c3_4_k_cu__Z4log2m4cuda3std3__45__cpo4rendE - _ZN34_INTERNAL_698530c3_4_k_cu__Z4log2m6thrust24THRUST_300001_SM_1000_NS12placeholders2_5E)
_ZN34_INTERNAL_698530c3_4_k_cu__Z4log2m6thrust24THRUST_300001_SM_1000_NS12placeholders2_5E:
	.zero		1
	.type		_ZN34_INTERNAL_698530c3_4_k_cu__Z4log2m4cuda3std3__45__cpo4rendE,@object
	.size		_ZN34_INTERNAL_698530c3_4_k_cu__Z4log2m4cuda3std3__45__cpo4rendE,(_ZN34_INTERNAL_698530c3_4_k_cu__Z4log2m4cuda3std6ranges3__45__cpo9iter_swapE - _ZN34_INTERNAL_698530c3_4_k_cu__Z4log2m4cuda3std3__45__cpo4rendE)
_ZN34_INTERNAL_698530c3_4_k_cu__Z4log2m4cuda3std3__45__cpo4rendE:
	.zero		1
	.type		_ZN34_INTERNAL_698530c3_4_k_cu__Z4log2m4cuda3std6ranges3__45__cpo9iter_swapE,@object
	.size		_ZN34_INTERNAL_698530c3_4_k_cu__Z4log2m4cuda3std6ranges3__45__cpo9iter_swapE,(_ZN34_INTERNAL_698530c3_4_k_cu__Z4log2m4cuda3std3__48unexpectE - _ZN34_INTERNAL_698530c3_4_k_cu__Z4log2m4cuda3std6ranges3__45__cpo9iter_swapE)
_ZN34_INTERNAL_698530c3_4_k_cu__Z4log2m4cuda3std6ranges3__45__cpo9iter_swapE:
	.zero		1
	.type		_ZN34_INTERNAL_698530c3_4_k_cu__Z4log2m4cuda3std3__48unexpectE,@object
	.size		_ZN34_INTERNAL_698530c3_4_k_cu__Z4log2m4cuda3std3__48unexpectE,(_ZN34_INTERNAL_698530c3_4_k_cu__Z4log2m6thrust24THRUST_300001_SM_1000_NS8cuda_cub3parE - _ZN34_INTERNAL_698530c3_4_k_cu__Z4log2m4cuda3std3__48unexpectE)
_ZN34_INTERNAL_698530c3_4_k_cu__Z4log2m4cuda3std3__48unexpectE:
	.zero		1
	.type		_ZN34_INTERNAL_698530c3_4_k_cu__Z4log2m6thrust24THRUST_300001_SM_1000_NS8cuda_cub3parE,@object
	.size		_ZN34_INTERNAL_698530c3_4_k_cu__Z4log2m6thrust24THRUST_300001_SM_1000_NS8cuda_cub3parE,(.L_29 - _ZN34_INTERNAL_698530c3_4_k_cu__Z4log2m6thrust24THRUST_300001_SM_1000_NS8cuda_cub3parE)
_ZN34_INTERNAL_698530c3_4_k_cu__Z4log2m6thrust24THRUST_300001_SM_1000_NS8cuda_cub3parE:
	.zero		1
.L_29:


//--------------------- .nv.constant0._ZN3cub18CUB_300001_SM_10006detail11EmptyKernelIvEEvv --------------------------
	.section	.nv.constant0._ZN3cub18CUB_300001_SM_10006detail11EmptyKernelIvEEvv,"a",@progbits
	.sectionflags	@""
	.align	4
.nv.constant0._ZN3cub18CUB_300001_SM_10006detail11EmptyKernelIvEEvv:
	.zero		896


//--------------------- .nv.constant0._Z16bitonicsort_cellIfEvPT_mm --------------------------
	.section	.nv.constant0._Z16bitonicsort_cellIfEvPT_mm,"a",@progbits
	.sectionflags	@""
	.align	4
.nv.constant0._Z16bitonicsort_cellIfEvPT_mm:
	.zero		920


//--------------------- .nv.constant0._Z18initialize_paddingIfEvPT_mmS0_ --------------------------
	.section	.nv.constant0._Z18initialize_paddingIfEvPT_mmS0_,"a",@progbits
	.sectionflags	@""
	.align	4
.nv.constant0._Z18initialize_paddingIfEvPT_mmS0_:
	.zero		924


//--------------------- .nv.constant0._Z4initv    --------------------------
	.section	.nv.constant0._Z4initv,"a",@progbits
	.sectionflags	@""
	.align	4
.nv.constant0._Z4initv:
	.zero		896


//--------------------- SYMBOLS --------------------------

	.type		.nv.reservedSmem.offset0,@object
	.size		.nv.reservedSmem.offset0,0x4
